//
// Generated by NVIDIA NVVM Compiler
//
// Compiler Build ID: CL-36424714
// Cuda compilation tools, release 13.0, V13.0.88
// Based on NVVM 20.0.0
//

.version 9.0
.target sm_100
.address_size 64

	// .globl	_Z23MatrixMulKernel_col_majILi16EEvPdS0_S0_i
.extern .shared .align 16 .b8 buffer[];

.visible .entry _Z23MatrixMulKernel_col_majILi16EEvPdS0_S0_i(
	.param .u64 .ptr .align 1 _Z23MatrixMulKernel_col_majILi16EEvPdS0_S0_i_param_0,
	.param .u64 .ptr .align 1 _Z23MatrixMulKernel_col_majILi16EEvPdS0_S0_i_param_1,
	.param .u64 .ptr .align 1 _Z23MatrixMulKernel_col_majILi16EEvPdS0_S0_i_param_2,
	.param .u32 _Z23MatrixMulKernel_col_majILi16EEvPdS0_S0_i_param_3
)
{
	.reg .pred 	%p<10>;
	.reg .b32 	%r<192>;
	.reg .b64 	%rd<47>;
	.reg .b64 	%fd<79>;

	ld.param.u64 	%rd4, [_Z23MatrixMulKernel_col_majILi16EEvPdS0_S0_i_param_0];
	ld.param.u64 	%rd5, [_Z23MatrixMulKernel_col_majILi16EEvPdS0_S0_i_param_1];
	ld.param.u64 	%rd3, [_Z23MatrixMulKernel_col_majILi16EEvPdS0_S0_i_param_2];
	ld.param.u32 	%r58, [_Z23MatrixMulKernel_col_majILi16EEvPdS0_S0_i_param_3];
	cvta.to.global.u64 	%rd1, %rd5;
	cvta.to.global.u64 	%rd2, %rd4;
	shl.b32 	%r1, %r58, 7;
	mov.u32 	%r59, buffer;
	add.s32 	%r2, %r59, %r1;
	mov.u32 	%r60, %ctaid.x;
	mov.u32 	%r61, %ctaid.y;
	mov.u32 	%r3, %tid.x;
	mov.u32 	%r4, %tid.y;
	mov.u32 	%r5, %ntid.y;
	mad.lo.s32 	%r6, %r61, %r5, %r4;
	mov.u32 	%r7, %ntid.x;
	mad.lo.s32 	%r8, %r60, %r7, %r3;
	shr.s32 	%r62, %r58, 31;
	shr.u32 	%r63, %r62, 28;
	add.s32 	%r64, %r58, %r63;
	shr.s32 	%r9, %r64, 4;
	setp.lt.s32 	%p1, %r58, 16;
	@%p1 bra 	$L__BB0_12;
	mad.lo.s32 	%r10, %r58, %r6, %r3;
	mul.lo.s32 	%r11, %r58, %r4;
	add.s32 	%r12, %r11, %r3;
	shl.b32 	%r66, %r4, 4;
	shl.b32 	%r13, %r5, 4;
	add.s32 	%r14, %r66, %r3;
	add.s32 	%r67, %r9, -1;
	setp.lt.u32 	%p2, %r67, 7;
	mov.b32 	%r178, 0;
	@%p2 bra 	$L__BB0_4;
	and.b32  	%r68, %r9, 134217720;
	neg.s32 	%r191, %r68;
	shl.b32 	%r69, %r4, 7;
	add.s32 	%r70, %r69, %r1;
	shl.b32 	%r71, %r3, 3;
	add.s32 	%r72, %r70, %r71;
	add.s32 	%r190, %r59, %r72;
	shl.b32 	%r74, %r12, 3;
	add.s32 	%r189, %r59, %r74;
	add.s32 	%r75, %r4, 16;
	mad.lo.s32 	%r187, %r58, %r75, %r8;
	add.s32 	%r76, %r4, 32;
	mad.lo.s32 	%r186, %r58, %r76, %r8;
	add.s32 	%r77, %r4, 48;
	mad.lo.s32 	%r185, %r58, %r77, %r8;
	add.s32 	%r78, %r4, 64;
	mad.lo.s32 	%r184, %r58, %r78, %r8;
	add.s32 	%r79, %r4, 80;
	mad.lo.s32 	%r183, %r58, %r79, %r8;
	add.s32 	%r80, %r4, 96;
	mad.lo.s32 	%r182, %r58, %r80, %r8;
	add.s32 	%r81, %r4, 112;
	mad.lo.s32 	%r181, %r58, %r81, %r8;
	add.s32 	%r180, %r8, %r11;
	mov.u32 	%r188, %r10;
$L__BB0_3:
	.pragma "nounroll";
	and.b32  	%r178, %r9, 134217720;
	mul.wide.s32 	%rd6, %r188, 8;
	add.s64 	%rd7, %rd2, %rd6;
	ld.global.f64 	%fd1, [%rd7];
	st.shared.f64 	[%r189], %fd1;
	mul.wide.s32 	%rd8, %r180, 8;
	add.s64 	%rd9, %rd1, %rd8;
	ld.global.f64 	%fd2, [%rd9];
	st.shared.f64 	[%r190], %fd2;
	bar.sync 	0;
	ld.global.f64 	%fd3, [%rd7+128];
	shl.b32 	%r82, %r7, 3;
	add.s32 	%r83, %r189, %r82;
	st.shared.f64 	[%r83], %fd3;
	mul.wide.s32 	%rd10, %r187, 8;
	add.s64 	%rd11, %rd1, %rd10;
	ld.global.f64 	%fd4, [%rd11];
	shl.b32 	%r84, %r5, 7;
	add.s32 	%r85, %r190, %r84;
	st.shared.f64 	[%r85], %fd4;
	bar.sync 	0;
	ld.global.f64 	%fd5, [%rd7+256];
	add.s32 	%r86, %r83, %r82;
	st.shared.f64 	[%r86], %fd5;
	mul.wide.s32 	%rd12, %r186, 8;
	add.s64 	%rd13, %rd1, %rd12;
	ld.global.f64 	%fd6, [%rd13];
	add.s32 	%r87, %r85, %r84;
	st.shared.f64 	[%r87], %fd6;
	bar.sync 	0;
	ld.global.f64 	%fd7, [%rd7+384];
	add.s32 	%r88, %r86, %r82;
	st.shared.f64 	[%r88], %fd7;
	mul.wide.s32 	%rd14, %r185, 8;
	add.s64 	%rd15, %rd1, %rd14;
	ld.global.f64 	%fd8, [%rd15];
	add.s32 	%r89, %r87, %r84;
	st.shared.f64 	[%r89], %fd8;
	bar.sync 	0;
	ld.global.f64 	%fd9, [%rd7+512];
	add.s32 	%r90, %r88, %r82;
	st.shared.f64 	[%r90], %fd9;
	mul.wide.s32 	%rd16, %r184, 8;
	add.s64 	%rd17, %rd1, %rd16;
	ld.global.f64 	%fd10, [%rd17];
	add.s32 	%r91, %r89, %r84;
	st.shared.f64 	[%r91], %fd10;
	bar.sync 	0;
	ld.global.f64 	%fd11, [%rd7+640];
	add.s32 	%r92, %r90, %r82;
	st.shared.f64 	[%r92], %fd11;
	mul.wide.s32 	%rd18, %r183, 8;
	add.s64 	%rd19, %rd1, %rd18;
	ld.global.f64 	%fd12, [%rd19];
	add.s32 	%r93, %r91, %r84;
	st.shared.f64 	[%r93], %fd12;
	bar.sync 	0;
	ld.global.f64 	%fd13, [%rd7+768];
	add.s32 	%r94, %r92, %r82;
	st.shared.f64 	[%r94], %fd13;
	mul.wide.s32 	%rd20, %r182, 8;
	add.s64 	%rd21, %rd1, %rd20;
	ld.global.f64 	%fd14, [%rd21];
	add.s32 	%r95, %r93, %r84;
	st.shared.f64 	[%r95], %fd14;
	bar.sync 	0;
	ld.global.f64 	%fd15, [%rd7+896];
	add.s32 	%r96, %r94, %r82;
	st.shared.f64 	[%r96], %fd15;
	mul.wide.s32 	%rd22, %r181, 8;
	add.s64 	%rd23, %rd1, %rd22;
	ld.global.f64 	%fd16, [%rd23];
	add.s32 	%r97, %r95, %r84;
	st.shared.f64 	[%r97], %fd16;
	bar.sync 	0;
	add.s32 	%r191, %r191, 8;
	shl.b32 	%r98, %r5, 10;
	add.s32 	%r190, %r190, %r98;
	shl.b32 	%r99, %r7, 6;
	add.s32 	%r189, %r189, %r99;
	add.s32 	%r188, %r188, 128;
	add.s32 	%r187, %r187, %r1;
	add.s32 	%r186, %r186, %r1;
	add.s32 	%r185, %r185, %r1;
	add.s32 	%r184, %r184, %r1;
	add.s32 	%r183, %r183, %r1;
	add.s32 	%r182, %r182, %r1;
	add.s32 	%r181, %r181, %r1;
	add.s32 	%r180, %r180, %r1;
	setp.eq.s32 	%p3, %r191, 0;
	@%p3 bra 	$L__BB0_4;
	bra.uni 	$L__BB0_3;
$L__BB0_4:
	and.b32  	%r27, %r9, 7;
	setp.eq.s32 	%p4, %r27, 0;
	@%p4 bra 	$L__BB0_12;
	and.b32  	%r28, %r9, 3;
	setp.lt.u32 	%p5, %r27, 4;
	@%p5 bra 	$L__BB0_7;
	shl.b32 	%r100, %r178, 4;
	add.s32 	%r101, %r10, %r100;
	mul.wide.s32 	%rd24, %r101, 8;
	add.s64 	%rd25, %rd2, %rd24;
	ld.global.f64 	%fd17, [%rd25];
	mad.lo.s32 	%r102, %r178, %r7, %r12;
	shl.b32 	%r103, %r102, 3;
	mov.u32 	%r104, buffer;
	add.s32 	%r105, %r104, %r103;
	st.shared.f64 	[%r105], %fd17;
	add.s32 	%r106, %r100, %r4;
	mad.lo.s32 	%r107, %r106, %r58, %r8;
	mul.wide.s32 	%rd26, %r107, 8;
	add.s64 	%rd27, %rd1, %rd26;
	ld.global.f64 	%fd18, [%rd27];
	mad.lo.s32 	%r108, %r13, %r178, %r14;
	shl.b32 	%r109, %r108, 3;
	add.s32 	%r110, %r2, %r109;
	st.shared.f64 	[%r110], %fd18;
	bar.sync 	0;
	ld.global.f64 	%fd19, [%rd25+128];
	shl.b32 	%r111, %r7, 3;
	add.s32 	%r112, %r105, %r111;
	st.shared.f64 	[%r112], %fd19;
	add.s32 	%r113, %r106, 16;
	mad.lo.s32 	%r114, %r113, %r58, %r8;
	mul.wide.s32 	%rd28, %r114, 8;
	add.s64 	%rd29, %rd1, %rd28;
	ld.global.f64 	%fd20, [%rd29];
	shl.b32 	%r115, %r5, 7;
	add.s32 	%r116, %r110, %r115;
	st.shared.f64 	[%r116], %fd20;
	bar.sync 	0;
	ld.global.f64 	%fd21, [%rd25+256];
	add.s32 	%r117, %r112, %r111;
	st.shared.f64 	[%r117], %fd21;
	add.s32 	%r118, %r106, 32;
	mad.lo.s32 	%r119, %r118, %r58, %r8;
	mul.wide.s32 	%rd30, %r119, 8;
	add.s64 	%rd31, %rd1, %rd30;
	ld.global.f64 	%fd22, [%rd31];
	add.s32 	%r120, %r116, %r115;
	st.shared.f64 	[%r120], %fd22;
	bar.sync 	0;
	ld.global.f64 	%fd23, [%rd25+384];
	add.s32 	%r121, %r117, %r111;
	st.shared.f64 	[%r121], %fd23;
	add.s32 	%r122, %r106, 48;
	mad.lo.s32 	%r123, %r122, %r58, %r8;
	mul.wide.s32 	%rd32, %r123, 8;
	add.s64 	%rd33, %rd1, %rd32;
	ld.global.f64 	%fd24, [%rd33];
	add.s32 	%r124, %r120, %r115;
	st.shared.f64 	[%r124], %fd24;
	bar.sync 	0;
	add.s32 	%r178, %r178, 4;
$L__BB0_7:
	setp.eq.s32 	%p6, %r28, 0;
	@%p6 bra 	$L__BB0_12;
	setp.eq.s32 	%p7, %r28, 1;
	@%p7 bra 	$L__BB0_10;
	shl.b32 	%r125, %r178, 4;
	add.s32 	%r126, %r10, %r125;
	mul.wide.s32 	%rd34, %r126, 8;
	add.s64 	%rd35, %rd2, %rd34;
	ld.global.f64 	%fd25, [%rd35];
	mad.lo.s32 	%r127, %r178, %r7, %r12;
	shl.b32 	%r128, %r127, 3;
	mov.u32 	%r129, buffer;
	add.s32 	%r130, %r129, %r128;
	st.shared.f64 	[%r130], %fd25;
	add.s32 	%r131, %r125, %r4;
	mad.lo.s32 	%r132, %r131, %r58, %r8;
	mul.wide.s32 	%rd36, %r132, 8;
	add.s64 	%rd37, %rd1, %rd36;
	ld.global.f64 	%fd26, [%rd37];
	mad.lo.s32 	%r133, %r13, %r178, %r14;
	shl.b32 	%r134, %r133, 3;
	add.s32 	%r135, %r2, %r134;
	st.shared.f64 	[%r135], %fd26;
	bar.sync 	0;
	ld.global.f64 	%fd27, [%rd35+128];
	shl.b32 	%r136, %r7, 3;
	add.s32 	%r137, %r130, %r136;
	st.shared.f64 	[%r137], %fd27;
	add.s32 	%r138, %r131, 16;
	mad.lo.s32 	%r139, %r138, %r58, %r8;
	mul.wide.s32 	%rd38, %r139, 8;
	add.s64 	%rd39, %rd1, %rd38;
	ld.global.f64 	%fd28, [%rd39];
	shl.b32 	%r140, %r5, 7;
	add.s32 	%r141, %r135, %r140;
	st.shared.f64 	[%r141], %fd28;
	bar.sync 	0;
	add.s32 	%r178, %r178, 2;
$L__BB0_10:
	and.b32  	%r142, %r9, 1;
	setp.eq.b32 	%p8, %r142, 1;
	not.pred 	%p9, %p8;
	@%p9 bra 	$L__BB0_12;
	shl.b32 	%r143, %r178, 4;
	add.s32 	%r144, %r10, %r143;
	mul.wide.s32 	%rd40, %r144, 8;
	add.s64 	%rd41, %rd2, %rd40;
	ld.global.f64 	%fd29, [%rd41];
	mad.lo.s32 	%r145, %r178, %r7, %r12;
	shl.b32 	%r146, %r145, 3;
	mov.u32 	%r147, buffer;
	add.s32 	%r148, %r147, %r146;
	st.shared.f64 	[%r148], %fd29;
	add.s32 	%r149, %r143, %r4;
	mad.lo.s32 	%r150, %r149, %r58, %r8;
	mul.wide.s32 	%rd42, %r150, 8;
	add.s64 	%rd43, %rd1, %rd42;
	ld.global.f64 	%fd30, [%rd43];
	mad.lo.s32 	%r151, %r13, %r178, %r14;
	shl.b32 	%r152, %r151, 3;
	add.s32 	%r153, %r2, %r152;
	st.shared.f64 	[%r153], %fd30;
	bar.sync 	0;
$L__BB0_12:
	mul.lo.s32 	%r154, %r58, %r4;
	shl.b32 	%r155, %r154, 3;
	mov.u32 	%r156, buffer;
	add.s32 	%r157, %r156, %r155;
	ld.shared.f64 	%fd31, [%r157];
	shl.b32 	%r158, %r3, 3;
	add.s32 	%r159, %r2, %r158;
	ld.shared.f64 	%fd32, [%r159];
	fma.rn.f64 	%fd33, %fd31, %fd32, 0d0000000000000000;
	ld.shared.f64 	%fd34, [%r157+8];
	shl.b32 	%r160, %r58, 3;
	add.s32 	%r161, %r159, %r160;
	ld.shared.f64 	%fd35, [%r161];
	fma.rn.f64 	%fd36, %fd34, %fd35, %fd33;
	ld.shared.f64 	%fd37, [%r157+16];
	add.s32 	%r162, %r161, %r160;
	ld.shared.f64 	%fd38, [%r162];
	fma.rn.f64 	%fd39, %fd37, %fd38, %fd36;
	ld.shared.f64 	%fd40, [%r157+24];
	add.s32 	%r163, %r162, %r160;
	ld.shared.f64 	%fd41, [%r163];
	fma.rn.f64 	%fd42, %fd40, %fd41, %fd39;
	ld.shared.f64 	%fd43, [%r157+32];
	add.s32 	%r164, %r163, %r160;
	ld.shared.f64 	%fd44, [%r164];
	fma.rn.f64 	%fd45, %fd43, %fd44, %fd42;
	ld.shared.f64 	%fd46, [%r157+40];
	add.s32 	%r165, %r164, %r160;
	ld.shared.f64 	%fd47, [%r165];
	fma.rn.f64 	%fd48, %fd46, %fd47, %fd45;
	ld.shared.f64 	%fd49, [%r157+48];
	add.s32 	%r166, %r165, %r160;
	ld.shared.f64 	%fd50, [%r166];
	fma.rn.f64 	%fd51, %fd49, %fd50, %fd48;
	ld.shared.f64 	%fd52, [%r157+56];
	add.s32 	%r167, %r166, %r160;
	ld.shared.f64 	%fd53, [%r167];
	fma.rn.f64 	%fd54, %fd52, %fd53, %fd51;
	ld.shared.f64 	%fd55, [%r157+64];
	add.s32 	%r168, %r167, %r160;
	ld.shared.f64 	%fd56, [%r168];
	fma.rn.f64 	%fd57, %fd55, %fd56, %fd54;
	ld.shared.f64 	%fd58, [%r157+72];
	add.s32 	%r169, %r168, %r160;
	ld.shared.f64 	%fd59, [%r169];
	fma.rn.f64 	%fd60, %fd58, %fd59, %fd57;
	ld.shared.f64 	%fd61, [%r157+80];
	add.s32 	%r170, %r169, %r160;
	ld.shared.f64 	%fd62, [%r170];
	fma.rn.f64 	%fd63, %fd61, %fd62, %fd60;
	ld.shared.f64 	%fd64, [%r157+88];
	add.s32 	%r171, %r170, %r160;
	ld.shared.f64 	%fd65, [%r171];
	fma.rn.f64 	%fd66, %fd64, %fd65, %fd63;
	ld.shared.f64 	%fd67, [%r157+96];
	add.s32 	%r172, %r171, %r160;
	ld.shared.f64 	%fd68, [%r172];
	fma.rn.f64 	%fd69, %fd67, %fd68, %fd66;
	ld.shared.f64 	%fd70, [%r157+104];
	add.s32 	%r173, %r172, %r160;
	ld.shared.f64 	%fd71, [%r173];
	fma.rn.f64 	%fd72, %fd70, %fd71, %fd69;
	ld.shared.f64 	%fd73, [%r157+112];
	add.s32 	%r174, %r173, %r160;
	ld.shared.f64 	%fd74, [%r174];
	fma.rn.f64 	%fd75, %fd73, %fd74, %fd72;
	ld.shared.f64 	%fd76, [%r157+120];
	add.s32 	%r175, %r174, %r160;
	ld.shared.f64 	%fd77, [%r175];
	fma.rn.f64 	%fd78, %fd76, %fd77, %fd75;
	cvta.to.global.u64 	%rd44, %rd3;
	bar.sync 	0;
	mad.lo.s32 	%r176, %r58, %r6, %r8;
	mul.wide.s32 	%rd45, %r176, 8;
	add.s64 	%rd46, %rd44, %rd45;
	st.global.f64 	[%rd46], %fd78;
	ret;

}


// ===== COMPILED SASS (sm_100) =====

	.target	sm_100

	.elftype	@"ET_EXEC"


//--------------------- .note.nv.tkinfo           --------------------------
	.section	.note.nv.tkinfo,"",@"SHT_NOTE"
	.sectionflags	@"SHF_NOTE_NV_TKINFO"
	.tkinfo
        /*0018*/ 	.word	0x00000002
        /*0030*/ 	.string	""
        /*0030*/ 	.string	"ptxas"
        /*0030*/ 	.string	"Cuda compilation tools, release 13.0, V13.0.88"
        /*0030*/ 	.string	"Build cuda_13.0.r13.0/compiler.36424714_0"
        /*0030*/ 	.string	"-arch sm_100 -m 64 "



//--------------------- .note.nv.cuinfo           --------------------------
	.section	.note.nv.cuinfo,"",@"SHT_NOTE"
	.sectionflags	@"SHF_NOTE_NV_CUINFO"
        /*0018*/ 	.short	0x0002
        /*001a*/ 	.short	0x0064
        /*001c*/ 	.short	0x0082
	.zero		2


//--------------------- .nv.info                  --------------------------
	.section	.nv.info,"",@"SHT_CUDA_INFO"
	.align	4


	//----- nvinfo : EIATTR_REGCOUNT
	.align		4
        /*0000*/ 	.byte	0x04, 0x2f
        /*0002*/ 	.short	(.L_1 - .L_0)
	.align		4
.L_0:
        /*0004*/ 	.word	index@(_Z23MatrixMulKernel_col_majILi16EEvPdS0_S0_i)
        /*0008*/ 	.word	0x00000028


	//----- nvinfo : EIATTR_FRAME_SIZE
	.align		4
.L_1:
        /*000c*/ 	.byte	0x04, 0x11
        /*000e*/ 	.short	(.L_3 - .L_2)
	.align		4
.L_2:
        /*0010*/ 	.word	index@(_Z23MatrixMulKernel_col_majILi16EEvPdS0_S0_i)
        /*0014*/ 	.word	0x00000000


	//----- nvinfo : EIATTR_MIN_STACK_SIZE
	.align		4
.L_3:
        /*0018*/ 	.byte	0x04, 0x12
        /*001a*/ 	.short	(.L_5 - .L_4)
	.align		4
.L_4:
        /*001c*/ 	.word	index@(_Z23MatrixMulKernel_col_majILi16EEvPdS0_S0_i)
        /*0020*/ 	.word	0x00000000
.L_5:


//--------------------- .nv.compat                --------------------------
	.section	.nv.compat,"",@"SHT_CUDA_COMPAT_INFO"
	.align	4
        /*0000*/ 	.byte	0x02, 0x09, 0x00, 0x00, 0x02, 0x02, 0x01, 0x00, 0x02, 0x05, 0x05, 0x00, 0x03, 0x07, 0x01, 0x01
        /*0010*/ 	.byte	0x02, 0x03, 0x00, 0x00, 0x02, 0x06, 0x01, 0x00, 0x04, 0x0b, 0x08, 0x00, 0x01, 0x00, 0x00, 0x00
        /*0020*/ 	.byte	0x00, 0x00, 0x00, 0x00


//--------------------- .nv.info._Z23MatrixMulKernel_col_majILi16EEvPdS0_S0_i --------------------------
	.section	.nv.info._Z23MatrixMulKernel_col_majILi16EEvPdS0_S0_i,"",@"SHT_CUDA_INFO"
	.sectionflags	@""
	.align	4


	//----- nvinfo : EIATTR_CUDA_API_VERSION
	.align		4
        /*0000*/ 	.byte	0x04, 0x37
        /*0002*/ 	.short	(.L_7 - .L_6)
.L_6:
        /*0004*/ 	.word	0x00000082


	//----- nvinfo : EIATTR_KPARAM_INFO
	.align		4
.L_7:
        /*0008*/ 	.byte	0x04, 0x17
        /*000a*/ 	.short	(.L_9 - .L_8)
.L_8:
        /*000c*/ 	.word	0x00000000
        /*0010*/ 	.short	0x0003
        /*0012*/ 	.short	0x0018
        /*0014*/ 	.byte	0x00, 0xf0, 0x11, 0x00


	//----- nvinfo : EIATTR_KPARAM_INFO
	.align		4
.L_9:
        /*0018*/ 	.byte	0x04, 0x17
        /*001a*/ 	.short	(.L_11 - .L_10)
.L_10:
        /*001c*/ 	.word	0x00000000
        /*0020*/ 	.short	0x0002
        /*0022*/ 	.short	0x0010
        /*0024*/ 	.byte	0x00, 0xf5, 0x21, 0x00


	//----- nvinfo : EIATTR_KPARAM_INFO
	.align		4
.L_11:
        /*0028*/ 	.byte	0x04, 0x17
        /*002a*/ 	.short	(.L_13 - .L_12)
.L_12:
        /*002c*/ 	.word	0x00000000
        /*0030*/ 	.short	0x0001
        /*0032*/ 	.short	0x0008
        /*0034*/ 	.byte	0x00, 0xf5, 0x21, 0x00


	//----- nvinfo : EIATTR_KPARAM_INFO
	.align		4
.L_13:
        /*0038*/ 	.byte	0x04, 0x17
        /*003a*/ 	.short	(.L_15 - .L_14)
.L_14:
        /*003c*/ 	.word	0x00000000
        /*0040*/ 	.short	0x0000
        /*0042*/ 	.short	0x0000
        /*0044*/ 	.byte	0x00, 0xf5, 0x21, 0x00


	//----- nvinfo : EIATTR_SPARSE_MMA_MASK
	.align		4
.L_15:
        /*0048*/ 	.byte	0x03, 0x50
        /*004a*/ 	.short	0x0000


	//----- nvinfo : EIATTR_MAXREG_COUNT
	.align		4
        /*004c*/ 	.byte	0x03, 0x1b
        /*004e*/ 	.short	0x00ff


	//----- nvinfo : EIATTR_NUM_BARRIERS
	.align		4
        /*0050*/ 	.byte	0x02, 0x4c
        /*0052*/ 	.byte	0x01
	.zero		1


	//----- nvinfo : EIATTR_MERCURY_ISA_VERSION
	.align		4
        /*0054*/ 	.byte	0x03, 0x5f
        /*0056*/ 	.short	0x0101


	//----- nvinfo : EIATTR_VRC_CTA_INIT_COUNT
	.align		4
        /*0058*/ 	.byte	0x02, 0x4a
	.zero		1
	.zero		1


	//----- nvinfo : EIATTR_EXIT_INSTR_OFFSETS
	.align		4
        /*005c*/ 	.byte	0x04, 0x1c
        /*005e*/ 	.short	(.L_17 - .L_16)


	//   ....[0]....
.L_16:
        /*0060*/ 	.word	0x00001370


	//----- nvinfo : EIATTR_CBANK_PARAM_SIZE
	.align		4
.L_17:
        /*0064*/ 	.byte	0x03, 0x19
        /*0066*/ 	.short	0x001c


	//----- nvinfo : EIATTR_PARAM_CBANK
	.align		4
        /*0068*/ 	.byte	0x04, 0x0a
        /*006a*/ 	.short	(.L_19 - .L_18)
	.align		4
.L_18:
        /*006c*/ 	.word	index@(.nv.constant0._Z23MatrixMulKernel_col_majILi16EEvPdS0_S0_i)
        /*0070*/ 	.short	0x0380
        /*0072*/ 	.short	0x001c


	//----- nvinfo : EIATTR_SW_WAR
	.align		4
.L_19:
        /*0074*/ 	.byte	0x04, 0x36
        /*0076*/ 	.short	(.L_21 - .L_20)
.L_20:
        /*0078*/ 	.word	0x00000008
.L_21:


//--------------------- .nv.callgraph             --------------------------
	.section	.nv.callgraph,"",@"SHT_CUDA_CALLGRAPH"
	.align	4
	.sectionentsize	8
	.align		4
        /*0000*/ 	.word	0x00000000
	.align		4
        /*0004*/ 	.word	0xffffffff
	.align		4
        /*0008*/ 	.word	0x00000000
	.align		4
        /*000c*/ 	.word	0xfffffffe
	.align		4
        /*0010*/ 	.word	0x00000000
	.align		4
        /*0014*/ 	.word	0xfffffffd
	.align		4
        /*0018*/ 	.word	0x00000000
	.align		4
        /*001c*/ 	.word	0xfffffffc


//--------------------- .text._Z23MatrixMulKernel_col_majILi16EEvPdS0_S0_i --------------------------
	.section	.text._Z23MatrixMulKernel_col_majILi16EEvPdS0_S0_i,"ax",@progbits
	.align	128
        .global         _Z23MatrixMulKernel_col_majILi16EEvPdS0_S0_i
        .type           _Z23MatrixMulKernel_col_majILi16EEvPdS0_S0_i,@function
        .size           _Z23MatrixMulKernel_col_majILi16EEvPdS0_S0_i,(.L_x_6 - _Z23MatrixMulKernel_col_majILi16EEvPdS0_S0_i)
        .other          _Z23MatrixMulKernel_col_majILi16EEvPdS0_S0_i,@"STO_CUDA_ENTRY STV_DEFAULT"
_Z23MatrixMulKernel_col_majILi16EEvPdS0_S0_i:
.text._Z23MatrixMulKernel_col_majILi16EEvPdS0_S0_i:
[----:B------:R-:W-:Y:S08]  /*0000*/  LDC R1, c[0x0][0x37c] ;  /* 0x0000df00ff017b82 */ /* 0x000ff00000000800 */
[----:B------:R-:W0:Y:S01]  /*0010*/  LDC R2, c[0x0][0x398] ;  /* 0x0000e600ff027b82 */ /* 0x000e220000000800 */
[----:B------:R-:W1:Y:S01]  /*0020*/  S2R R0, SR_TID.Y ;  /* 0x0000000000007919 */ /* 0x000e620000002200 */
[----:B------:R-:W-:Y:S01]  /*0030*/  UMOV UR4, 0x400 ;  /* 0x0000040000047882 */ /* 0x000fe20000000000 */
[----:B------:R-:W2:Y:S01]  /*0040*/  LDCU.64 UR6, c[0x0][0x358] ;  /* 0x00006b00ff0677ac */ /* 0x000ea20008000a00 */
[----:B------:R-:W3:Y:S04]  /*0050*/  S2R R3, SR_TID.X ;  /* 0x0000000000037919 */ /* 0x000ee80000002100 */
[----:B------:R-:W4:Y:S08]  /*0060*/  S2UR UR5, SR_CgaCtaId ;  /* 0x00000000000579c3 */ /* 0x000f300000008800 */
[----:B------:R-:W1:Y:S08]  /*0070*/  LDC R5, c[0x0][0x364] ;  /* 0x0000d900ff057b82 */ /* 0x000e700000000800 */
[----:B------:R-:W-:Y:S01]  /*0080*/  S2UR UR8, SR_CTAID.X ;  /* 0x00000000000879c3 */ /* 0x000fe20000002500 */
[----:B0-----:R-:W-:-:S02]  /*0090*/  ISETP.GE.AND P0, PT, R2, 0x10, PT ;  /* 0x000000100200780c */ /* 0x001fc40003f06270 */
[----:B------:R-:W-:Y:S02]  /*00a0*/  SHF.L.U32 R7, R2, 0x7, RZ ;  /* 0x0000000702077819 */ /* 0x000fe400000006ff */
[----:B------:R-:W-:-:S03]  /*00b0*/  SHF.R.S32.HI R13, RZ, 0x1f, R2 ;  /* 0x0000001fff0d7819 */ /* 0x000fc60000011402 */
[----:B------:R-:W1:Y:S01]  /*00c0*/  S2UR UR9, SR_CTAID.Y ;  /* 0x00000000000979c3 */ /* 0x000e620000002600 */
[----:B----4-:R-:W-:Y:S01]  /*00d0*/  ULEA UR4, UR5, UR4, 0x18 ;  /* 0x0000000405047291 */ /* 0x010fe2000f8ec0ff */
[----:B------:R-:W-:-:S05]  /*00e0*/  LEA.HI R13, R13, R2, RZ, 0x4 ;  /* 0x000000020d0d7211 */ /* 0x000fca00078f20ff */
[----:B------:R-:W-:Y:S01]  /*00f0*/  VIADD R6, R7, UR4 ;  /* 0x0000000407067c36 */ /* 0x000fe20008000000 */
[----:B------:R-:W3:Y:S01]  /*0100*/  LDC R4, c[0x0][0x360] ;  /* 0x0000d800ff047b82 */ /* 0x000ee20000000800 */
[----:B-1----:R-:W-:Y:S02]  /*0110*/  IMAD R9, R5, UR9, R0 ;  /* 0x0000000905097c24 */ /* 0x002fe4000f8e0200 */
[----:B---3--:R-:W-:Y:S01]  /*0120*/  IMAD R11, R4, UR8, R3 ;  /* 0x00000008040b7c24 */ /* 0x008fe2000f8e0203 */
[----:B--2---:R-:W-:Y:S06]  /*0130*/  @!P0 BRA `(.L_x_0) ;  /* 0x0000000c00708947 */ /* 0x004fec0003800000 */
[----:B------:R-:W-:Y:S01]  /*0140*/  SHF.R.S32.HI R8, RZ, 0x4, R13 ;  /* 0x00000004ff087819 */ /* 0x000fe2000001140d */
[----:B------:R-:W-:Y:S02]  /*0150*/  IMAD R12, R9, R2, R3 ;  /* 0x00000002090c7224 */ /* 0x000fe400078e0203 */
[----:B------:R-:W-:Y:S01]  /*0160*/  IMAD.MOV.U32 R13, RZ, RZ, RZ ;  /* 0x000000ffff0d7224 */ /* 0x000fe200078e00ff */
[----:B------:R-:W-:-:S04]  /*0170*/  IADD3 R10, PT, PT, R8, -0x1, RZ ;  /* 0xffffffff080a7810 */ /* 0x000fc80007ffe0ff */
[----:B------:R-:W-:Y:S01]  /*0180*/  ISETP.GE.U32.AND P0, PT, R10, 0x7, PT ;  /* 0x000000070a00780c */ /* 0x000fe20003f06070 */
[----:B------:R-:W-:-:S12]  /*0190*/  IMAD R10, R0, R2, R3 ;  /* 0x00000002000a7224 */ /* 0x000fd800078e0203 */
[----:B------:R-:W-:Y:S05]  /*01a0*/  @!P0 BRA `(.L_x_1) ;  /* 0x0000000400a08947 */ /* 0x000fea0003800000 */
[----:B------:R-:W-:Y:S01]  /*01b0*/  LEA R13, R10, UR4, 0x3 ;  /* 0x000000040a0d7c11 */ /* 0x000fe2000f8e18ff */
[----:B------:R-:W-:Y:S01]  /*01c0*/  VIADD R14, R0, 0x10 ;  /* 0x00000010000e7836 */ /* 0x000fe20000000000 */
[----:B------:R-:W-:Y:S01]  /*01d0*/  LOP3.LUT R8, R8, 0x7fffff8, RZ, 0xc0, !PT ;  /* 0x07fffff808087812 */ /* 0x000fe200078ec0ff */
[C---:B------:R-:W-:Y:S01]  /*01e0*/  VIADD R25, R0.reuse, 0x30 ;  /* 0x0000003000197836 */ /* 0x040fe20000000000 */
[C---:B------:R-:W-:Y:S01]  /*01f0*/  LEA R10, R0.reuse, R7, 0x7 ;  /* 0x00000007000a7211 */ /* 0x040fe200078e38ff */
[----:B------:R-:W-:Y:S01]  /*0200*/  VIADD R31, R0, 0x50 ;  /* 0x00000050001f7836 */ /* 0x000fe20000000000 */
[----:B------:R-:W-:Y:S01]  /*0210*/  IADD3 R35, PT, PT, -R8, RZ, RZ ;  /* 0x000000ff08237210 */ /* 0x000fe20007ffe1ff */
[C---:B------:R-:W-:Y:S01]  /*0220*/  VIADD R33, R0.reuse, 0x70 ;  /* 0x0000007000217836 */ /* 0x040fe20000000000 */
[C---:B------:R-:W-:Y:S01]  /*0230*/  IADD3 R24, PT, PT, R0.reuse, 0x20, RZ ;  /* 0x0000002000187810 */ /* 0x040fe20007ffe0ff */
[----:B------:R-:W-:Y:S01]  /*0240*/  IMAD R8, R3, 0x8, R10 ;  /* 0x0000000803087824 */ /* 0x000fe200078e020a */
[C---:B------:R-:W-:Y:S01]  /*0250*/  IADD3 R30, PT, PT, R0.reuse, 0x40, RZ ;  /* 0x00000040001e7810 */ /* 0x040fe20007ffe0ff */
[CCC-:B------:R-:W-:Y:S01]  /*0260*/  IMAD R34, R0.reuse, R2.reuse, R11.reuse ;  /* 0x0000000200227224 */ /* 0x1c0fe200078e020b */
[----:B------:R-:W-:Y:S01]  /*0270*/  IADD3 R32, PT, PT, R0, 0x60, RZ ;  /* 0x0000006000207810 */ /* 0x000fe20007ffe0ff */
[-CC-:B------:R-:W-:Y:S01]  /*0280*/  IMAD R10, R14, R2.reuse, R11.reuse ;  /* 0x000000020e0a7224 */ /* 0x180fe200078e020b */
[----:B------:R-:W-:Y:S01]  /*0290*/  IADD3 R8, PT, PT, R8, UR4, RZ ;  /* 0x0000000408087c10 */ /* 0x000fe2000fffe0ff */
[----:B------:R-:W-:-:S02]  /*02a0*/  IMAD R24, R24, R2, R11 ;  /* 0x0000000218187224 */ /* 0x000fc400078e020b */
[-CC-:B------:R-:W-:Y:S02]  /*02b0*/  IMAD R25, R25, R2.reuse, R11.reuse ;  /* 0x0000000219197224 */ /* 0x180fe400078e020b */
[-CC-:B------:R-:W-:Y:S02]  /*02c0*/  IMAD R30, R30, R2.reuse, R11.reuse ;  /* 0x000000021e1e7224 */ /* 0x180fe400078e020b */
[-CC-:B------:R-:W-:Y:S02]  /*02d0*/  IMAD R31, R31, R2.reuse, R11.reuse ;  /* 0x000000021f1f7224 */ /* 0x180fe400078e020b */
[-CC-:B------:R-:W-:Y:S02]  /*02e0*/  IMAD R32, R32, R2.reuse, R11.reuse ;  /* 0x0000000220207224 */ /* 0x180fe400078e020b */
[----:B------:R-:W-:-:S07]  /*02f0*/  IMAD R33, R33, R2, R11 ;  /* 0x0000000221217224 */ /* 0x000fce00078e020b */
.L_x_2:
[----:B0-----:R-:W0:Y:S08]  /*0300*/  LDC.64 R16, c[0x0][0x380] ;  /* 0x0000e000ff107b82 */ /* 0x001e300000000a00 */
[----:B------:R-:W1:Y:S01]  /*0310*/  LDC.64 R14, c[0x0][0x388] ;  /* 0x0000e200ff0e7b82 */ /* 0x000e620000000a00 */
[----:B0-----:R-:W-:-:S05]  /*0320*/  IMAD.WIDE R16, R12, 0x8, R16 ;  /* 0x000000080c107825 */ /* 0x001fca00078e0210 */
[----:B------:R-:W2:Y:S01]  /*0330*/  LDG.E.64 R18, desc[UR6][R16.64] ;  /* 0x0000000610127981 */ /* 0x000ea2000c1e1b00 */
[----:B-1----:R-:W-:-:S06]  /*0340*/  IMAD.WIDE R20, R34, 0x8, R14 ;  /* 0x0000000822147825 */ /* 0x002fcc00078e020e */
[----:B------:R-:W3:Y:S01]  /*0350*/  LDG.E.64 R20, desc[UR6][R20.64] ;  /* 0x0000000614147981 */ /* 0x000ee2000c1e1b00 */
[----:B------:R-:W-:-:S03]  /*0360*/  IMAD.WIDE R22, R10, 0x8, R14 ;  /* 0x000000080a167825 */ /* 0x000fc600078e020e */
[----:B--2---:R0:W-:Y:S04]  /*0370*/  STS.64 [R13], R18 ;  /* 0x000000120d007388 */ /* 0x0041e80000000a00 */
[----:B---3--:R-:W-:Y:S01]  /*0380*/  STS.64 [R8], R20 ;  /* 0x0000001408007388 */ /* 0x008fe20000000a00 */
[----:B------:R-:W-:Y:S06]  /*0390*/  BAR.SYNC.DEFER_BLOCKING 0x0 ;  /* 0x0000000000007b1d */ /* 0x000fec0000010000 */
[----:B------:R-:W2:Y:S04]  /*03a0*/  LDG.E.64 R26, desc[UR6][R16.64+0x80] ;  /* 0x00008006101a7981 */ /* 0x000ea8000c1e1b00 */
[----:B------:R-:W3:Y:S01]  /*03b0*/  LDG.E.64 R22, desc[UR6][R22.64] ;  /* 0x0000000616167981 */ /* 0x000ee2000c1e1b00 */
[----:B------:R-:W-:Y:S01]  /*03c0*/  LEA R37, R4, R13, 0x3 ;  /* 0x0000000d04257211 */ /* 0x000fe200078e18ff */
[----:B------:R-:W-:-:S02]  /*03d0*/  IMAD R36, R5, 0x80, R8 ;  /* 0x0000008005247824 */ /* 0x000fc400078e0208 */
[----:B------:R-:W-:Y:S02]  /*03e0*/  IMAD.WIDE R28, R24, 0x8, R14 ;  /* 0x00000008181c7825 */ /* 0x000fe400078e020e */
[----:B--2---:R1:W-:Y:S04]  /*03f0*/  STS.64 [R37], R26 ;  /* 0x0000001a25007388 */ /* 0x0043e80000000a00 */
[----:B---3--:R2:W-:Y:S01]  /*0400*/  STS.64 [R36], R22 ;  /* 0x0000001624007388 */ /* 0x0085e20000000a00 */
[----:B------:R-:W-:Y:S06]  /*0410*/  BAR.SYNC.DEFER_BLOCKING 0x0 ;  /* 0x0000000000007b1d */ /* 0x000fec0000010000 */
[----:B0-----:R-:W3:Y:S04]  /*0420*/  LDG.E.64 R18, desc[UR6][R16.64+0x100] ;  /* 0x0001000610127981 */ /* 0x001ee8000c1e1b00 */
[----:B------:R-:W4:Y:S01]  /*0430*/  LDG.E.64 R28, desc[UR6][R28.64] ;  /* 0x000000061c1c7981 */ /* 0x000f22000c1e1b00 */
[----:B-1----:R-:W-:-:S02]  /*0440*/  LEA R37, R4, R37, 0x3 ;  /* 0x0000002504257211 */ /* 0x002fc400078e18ff */
[----:B--2---:R-:W-:Y:S01]  /*0450*/  LEA R36, R5, R36, 0x7 ;  /* 0x0000002405247211 */ /* 0x004fe200078e38ff */
[----:B------:R-:W-:Y:S02]  /*0460*/  IMAD.WIDE R20, R25, 0x8, R14 ;  /* 0x0000000819147825 */ /* 0x000fe400078e020e */
[----:B---3--:R0:W-:Y:S04]  /*0470*/  STS.64 [R37], R18 ;  /* 0x0000001225007388 */ /* 0x0081e80000000a00 */
[----:B----4-:R1:W-:Y:S01]  /*0480*/  STS.64 [R36], R28 ;  /* 0x0000001c24007388 */ /* 0x0103e20000000a00 */
[----:B------:R-:W-:Y:S06]  /*0490*/  BAR.SYNC.DEFER_BLOCKING 0x0 ;  /* 0x0000000000007b1d */ /* 0x000fec0000010000 */
[----:B------:R-:W2:Y:S04]  /*04a0*/  LDG.E.64 R26, desc[UR6][R16.64+0x180] ;  /* 0x00018006101a7981 */ /* 0x000ea8000c1e1b00 */
[----:B------:R-:W3:Y:S01]  /*04b0*/  LDG.E.64 R20, desc[UR6][R20.64] ;  /* 0x0000000614147981 */ /* 0x000ee2000c1e1b00 */
[----:B0-----:R-:W-:Y:S01]  /*04c0*/  IMAD R37, R4, 0x8, R37 ;  /* 0x0000000804257824 */ /* 0x001fe200078e0225 */
[----:B-1----:R-:W-:Y:S01]  /*04d0*/  LEA R36, R5, R36, 0x7 ;  /* 0x0000002405247211 */ /* 0x002fe200078e38ff */
[----:B------:R-:W-:-:S03]  /*04e0*/  IMAD.WIDE R22, R30, 0x8, R14 ;  /* 0x000000081e167825 */ /* 0x000fc600078e020e */
[----:B--2---:R0:W-:Y:S04]  /*04f0*/  STS.64 [R37], R26 ;  /* 0x0000001a25007388 */ /* 0x0041e80000000a00 */
[----:B---3--:R1:W-:Y:S01]  /*0500*/  STS.64 [R36], R20 ;  /* 0x0000001424007388 */ /* 0x0083e20000000a00 */
[----:B------:R-:W-:Y:S06]  /*0510*/  BAR.SYNC.DEFER_BLOCKING 0x0 ;  /* 0x0000000000007b1d */ /* 0x000fec0000010000 */
[----:B------:R-:W2:Y:S04]  /*0520*/  LDG.E.64 R18, desc[UR6][R16.64+0x200] ;  /* 0x0002000610127981 */ /* 0x000ea8000c1e1b00 */
[----:B------:R-:W3:Y:S01]  /*0530*/  LDG.E.64 R22, desc[UR6][R22.64] ;  /* 0x0000000616167981 */ /* 0x000ee2000c1e1b00 */
[----:B0-----:R-:W-:Y:S01]  /*0540*/  LEA R37, R4, R37, 0x3 ;  /* 0x0000002504257211 */ /* 0x001fe200078e18ff */
[----:B-1----:R-:W-:-:S02]  /*0550*/  IMAD R36, R5, 0x80, R36 ;  /* 0x0000008005247824 */ /* 0x002fc400078e0224 */
[----:B------:R-:W-:Y:S02]  /*0560*/  IMAD.WIDE R28, R31, 0x8, R14 ;  /* 0x000000081f1c7825 */ /* 0x000fe400078e020e */
[----:B--2---:R0:W-:Y:S04]  /*0570*/  STS.64 [R37], R18 ;  /* 0x0000001225007388 */ /* 0x0041e80000000a00 */
[----:B---3--:R1:W-:Y:S01]  /*0580*/  STS.64 [R36], R22 ;  /* 0x0000001624007388 */ /* 0x0083e20000000a00 */
[----:B------:R-:W-:Y:S06]  /*0590*/  BAR.SYNC.DEFER_BLOCKING 0x0 ;  /* 0x0000000000007b1d */ /* 0x000fec0000010000 */
[----:B------:R-:W2:Y:S04]  /*05a0*/  LDG.E.64 R26, desc[UR6][R16.64+0x280] ;  /* 0x00028006101a7981 */ /* 0x000ea8000c1e1b00 */
[----:B------:R-:W3:Y:S01]  /*05b0*/  LDG.E.64 R28, desc[UR6][R28.64] ;  /* 0x000000061c1c7981 */ /* 0x000ee2000c1e1b00 */
[----:B0-----:R-:W-:-:S02]  /*05c0*/  LEA R37, R4, R37, 0x3 ;  /* 0x0000002504257211 */ /* 0x001fc400078e18ff */
[C---:B-1----:R-:W-:Y:S01]  /*05d0*/  LEA R36, R5.reuse, R36, 0x7 ;  /* 0x0000002405247211 */ /* 0x042fe200078e38ff */
[----:B------:R-:W-:Y:S02]  /*05e0*/  IMAD.WIDE R20, R32, 0x8, R14 ;  /* 0x0000000820147825 */ /* 0x000fe400078e020e */
[----:B--2---:R0:W-:Y:S04]  /*05f0*/  STS.64 [R37], R26 ;  /* 0x0000001a25007388 */ /* 0x0041e80000000a00 */
[----:B---3--:R1:W-:Y:S01]  /*0600*/  STS.64 [R36], R28 ;  /* 0x0000001c24007388 */ /* 0x0083e20000000a00 */
        /* <DEDUP_REMOVED lines=11> */
[----:B------:R-:W-:-:S04]  /*06c0*/  IADD3 R35, PT, PT, R35, 0x8, RZ ;  /* 0x0000000823237810 */ /* 0x000fc80007ffe0ff */
[----:B------:R-:W-:Y:S01]  /*06d0*/  ISETP.NE.AND P0, PT, R35, RZ, PT ;  /* 0x000000ff2300720c */ /* 0x000fe20003f05270 */
[----:B------:R-:W-:Y:S01]  /*06e0*/  IMAD R29, R5, 0x80, R36 ;  /* 0x00000080051d7824 */ /* 0x000fe200078e0224 */
[----:B------:R-:W-:Y:S01]  /*06f0*/  LEA R27, R4, R37, 0x3 ;  /* 0x00000025041b7211 */ /* 0x000fe200078e18ff */
[C---:B------:R-:W-:Y:S01]  /*0700*/  IMAD.IADD R10, R7.reuse, 0x1, R10 ;  /* 0x00000001070a7824 */ /* 0x040fe200078e020a */
[----:B------:R-:W-:Y:S01]  /*0710*/  IADD3 R12, PT, PT, R12, 0x80, RZ ;  /* 0x000000800c0c7810 */ /* 0x000fe20007ffe0ff */
[C---:B------:R-:W-:Y:S01]  /*0720*/  IMAD.IADD R30, R7.reuse, 0x1, R30 ;  /* 0x00000001071e7824 */ /* 0x040fe200078e021e */
[C---:B------:R-:W-:Y:S01]  /*0730*/  IADD3 R24, PT, PT, R7.reuse, R24, RZ ;  /* 0x0000001807187210 */ /* 0x040fe20007ffe0ff */
[C---:B------:R-:W-:Y:S01]  /*0740*/  IMAD.IADD R33, R7.reuse, 0x1, R33 ;  /* 0x0000000107217824 */ /* 0x040fe200078e0221 */
[----:B------:R-:W-:Y:S01]  /*0750*/  IADD3 R25, PT, PT, R7, R25, RZ ;  /* 0x0000001907197210 */ /* 0x000fe20007ffe0ff */
[----:B------:R-:W-:Y:S01]  /*0760*/  IMAD R8, R5, 0x400, R8 ;  /* 0x0000040005087824 */ /* 0x000fe200078e0208 */
[----:B------:R-:W-:-:S02]  /*0770*/  IADD3 R31, PT, PT, R7, R31, RZ ;  /* 0x0000001f071f7210 */ /* 0x000fc40007ffe0ff */
[C---:B------:R-:W-:Y:S02]  /*0780*/  IADD3 R32, PT, PT, R7.reuse, R32, RZ ;  /* 0x0000002007207210 */ /* 0x040fe40007ffe0ff */
[----:B------:R-:W-:Y:S02]  /*0790*/  IADD3 R34, PT, PT, R7, R34, RZ ;  /* 0x0000002207227210 */ /* 0x000fe40007ffe0ff */
[----:B------:R-:W-:Y:S01]  /*07a0*/  LEA R13, R4, R13, 0x6 ;  /* 0x0000000d040d7211 */ /* 0x000fe200078e30ff */
[----:B--2---:R0:W-:Y:S04]  /*07b0*/  STS.64 [R27], R22 ;  /* 0x000000161b007388 */ /* 0x0041e80000000a00 */
[----:B---3--:R0:W-:Y:S01]  /*07c0*/  STS.64 [R29], R14 ;  /* 0x0000000e1d007388 */ /* 0x0081e20000000a00 */
[----:B------:R-:W-:Y:S06]  /*07d0*/  BAR.SYNC.DEFER_BLOCKING 0x0 ;  /* 0x0000000000007b1d */ /* 0x000fec0000010000 */
[----:B------:R-:W-:Y:S05]  /*07e0*/  @P0 BRA `(.L_x_2) ;  /* 0xfffffff800c40947 */ /* 0x000fea000383ffff */
[----:B------:R-:W-:-:S04]  /*07f0*/  SHF.R.S32.HI R7, RZ, 0x1f, R2 ;  /* 0x0000001fff077819 */ /* 0x000fc80000011402 */
[----:B------:R-:W-:-:S04]  /*0800*/  LEA.HI R7, R7, R2, RZ, 0x4 ;  /* 0x0000000207077211 */ /* 0x000fc800078f20ff */
[----:B------:R-:W-:-:S04]  /*0810*/  SHF.R.S32.HI R7, RZ, 0x4, R7 ;  /* 0x00000004ff077819 */ /* 0x000fc80000011407 */
[----:B------:R-:W-:-:S07]  /*0820*/  LOP3.LUT R13, R7, 0x7fffff8, RZ, 0xc0, !PT ;  /* 0x07fffff8070d7812 */ /* 0x000fce00078ec0ff */
.L_x_1:
[----:B------:R-:W-:-:S04]  /*0830*/  SHF.R.S32.HI R7, RZ, 0x1f, R2 ;  /* 0x0000001fff077819 */ /* 0x000fc80000011402 */
[----:B------:R-:W-:-:S04]  /*0840*/  LEA.HI R7, R7, R2, RZ, 0x4 ;  /* 0x0000000207077211 */ /* 0x000fc800078f20ff */
[----:B------:R-:W-:-:S04]  /*0850*/  SHF.R.S32.HI R7, RZ, 0x4, R7 ;  /* 0x00000004ff077819 */ /* 0x000fc80000011407 */
[----:B------:R-:W-:-:S13]  /*0860*/  LOP3.LUT P0, R8, R7, 0x7, RZ, 0xc0, !PT ;  /* 0x0000000707087812 */ /* 0x000fda000780c0ff */
[----:B------:R-:W-:Y:S05]  /*0870*/  @!P0 BRA `(.L_x_0) ;  /* 0x0000000400a08947 */ /* 0x000fea0003800000 */
[----:B------:R-:W-:Y:S01]  /*0880*/  ISETP.GE.U32.AND P0, PT, R8, 0x4, PT ;  /* 0x000000040800780c */ /* 0x000fe20003f06070 */
[-CC-:B------:R-:W-:Y:S01]  /*0890*/  IMAD R12, R9, R2.reuse, R3.reuse ;  /* 0x00000002090c7224 */ /* 0x180fe200078e0203 */
[----:B------:R-:W-:Y:S01]  /*08a0*/  LOP3.LUT R10, R7, 0x3, RZ, 0xc0, !PT ;  /* 0x00000003070a7812 */ /* 0x000fe200078ec0ff */
[C---:B------:R-:W-:Y:S01]  /*08b0*/  IMAD R28, R0.reuse, R2, R3 ;  /* 0x00000002001c7224 */ /* 0x040fe200078e0203 */
[----:B0-----:R-:W-:Y:S02]  /*08c0*/  LEA R29, R0, R3, 0x4 ;  /* 0x00000003001d7211 */ /* 0x001fe400078e20ff */
[----:B------:R-:W-:Y:S02]  /*08d0*/  ISETP.NE.AND P1, PT, R10, RZ, PT ;  /* 0x000000ff0a00720c */ /* 0x000fe40003f25270 */
[----:B------:R-:W-:-:S05]  /*08e0*/  SHF.L.U32 R8, R5, 0x4, RZ ;  /* 0x0000000405087819 */ /* 0x000fca00000006ff */
[----:B------:R-:W-:Y:S06]  /*08f0*/  @!P0 BRA `(.L_x_3) ;  /* 0x0000000000bc8947 */ /* 0x000fec0003800000 */
[----:B------:R-:W0:Y:S01]  /*0900*/  LDC.64 R16, c[0x0][0x380] ;  /* 0x0000e000ff107b82 */ /* 0x000e220000000a00 */
[C---:B------:R-:W-:Y:S01]  /*0910*/  IMAD R30, R13.reuse, 0x10, R0 ;  /* 0x000000100d1e7824 */ /* 0x040fe200078e0200 */
[----:B------:R-:W-:-:S03]  /*0920*/  LEA R19, R13, R12, 0x4 ;  /* 0x0000000c0d137211 */ /* 0x000fc600078e20ff */
[----:B------:R-:W-:-:S03]  /*0930*/  IMAD R23, R30, R2, R11 ;  /* 0x000000021e177224 */ /* 0x000fc600078e020b */
[----:B------:R-:W1:Y:S01]  /*0940*/  LDC.64 R14, c[0x0][0x388] ;  /* 0x0000e200ff0e7b82 */ /* 0x000e620000000a00 */
[----:B0-----:R-:W-:-:S05]  /*0950*/  IMAD.WIDE R16, R19, 0x8, R16 ;  /* 0x0000000813107825 */ /* 0x001fca00078e0210 */
[----:B------:R-:W2:Y:S01]  /*0960*/  LDG.E.64 R20, desc[UR6][R16.64] ;  /* 0x0000000610147981 */ /* 0x000ea2000c1e1b00 */
[----:B-1----:R-:W-:-:S06]  /*0970*/  IMAD.WIDE R22, R23, 0x8, R14 ;  /* 0x0000000817167825 */ /* 0x002fcc00078e020e */
[----:B------:R-:W3:Y:S01]  /*0980*/  LDG.E.64 R22, desc[UR6][R22.64] ;  /* 0x0000000616167981 */ /* 0x000ee2000c1e1b00 */
[C---:B------:R-:W-:Y:S02]  /*0990*/  IMAD R18, R13.reuse, R4, R28 ;  /* 0x000000040d127224 */ /* 0x040fe400078e021c */
[----:B------:R-:W-:-:S03]  /*09a0*/  IMAD R19, R13, R8, R29 ;  /* 0x000000080d137224 */ /* 0x000fc600078e021d */
[----:B------:R-:W-:Y:S01]  /*09b0*/  LEA R31, R18, UR4, 0x3 ;  /* 0x00000004121f7c11 */ /* 0x000fe2000f8e18ff */
[----:B------:R-:W-:Y:S01]  /*09c0*/  IMAD R32, R19, 0x8, R6 ;  /* 0x0000000813207824 */ /* 0x000fe200078e0206 */
[----:B------:R-:W-:-:S05]  /*09d0*/  IADD3 R24, PT, PT, R30, 0x10, RZ ;  /* 0x000000101e187810 */ /* 0x000fca0007ffe0ff */
[----:B------:R-:W-:-:S04]  /*09e0*/  IMAD R25, R24, R2, R11 ;  /* 0x0000000218197224 */ /* 0x000fc800078e020b */
[----:B------:R-:W-:Y:S01]  /*09f0*/  IMAD.WIDE R18, R25, 0x8, R14 ;  /* 0x0000000819127825 */ /* 0x000fe200078e020e */
[----:B--2---:R0:W-:Y:S04]  /*0a00*/  STS.64 [R31], R20 ;  /* 0x000000141f007388 */ /* 0x0041e80000000a00 */
[----:B---3--:R1:W-:Y:S01]  /*0a10*/  STS.64 [R32], R22 ;  /* 0x0000001620007388 */ /* 0x0083e20000000a00 */
[----:B------:R-:W-:Y:S06]  /*0a20*/  BAR.SYNC.DEFER_BLOCKING 0x0 ;  /* 0x0000000000007b1d */ /* 0x000fec0000010000 */
[----:B------:R-:W2:Y:S04]  /*0a30*/  LDG.E.64 R24, desc[UR6][R16.64+0x80] ;  /* 0x0000800610187981 */ /* 0x000ea8000c1e1b00 */
[----:B------:R-:W3:Y:S01]  /*0a40*/  LDG.E.64 R18, desc[UR6][R18.64] ;  /* 0x0000000612127981 */ /* 0x000ee2000c1e1b00 */
[----:B------:R-:W-:Y:S01]  /*0a50*/  LEA R33, R4, R31, 0x3 ;  /* 0x0000001f04217211 */ /* 0x000fe200078e18ff */
[----:B------:R-:W-:Y:S01]  /*0a60*/  IMAD R34, R5, 0x80, R32 ;  /* 0x0000008005227824 */ /* 0x000fe200078e0220 */
[----:B------:R-:W-:-:S05]  /*0a70*/  IADD3 R26, PT, PT, R30, 0x20, RZ ;  /* 0x000000201e1a7810 */ /* 0x000fca0007ffe0ff */
[----:B------:R-:W-:-:S04]  /*0a80*/  IMAD R27, R26, R2, R11 ;  /* 0x000000021a1b7224 */ /* 0x000fc800078e020b */
[----:B------:R-:W-:Y:S01]  /*0a90*/  IMAD.WIDE R26, R27, 0x8, R14 ;  /* 0x000000081b1a7825 */ /* 0x000fe200078e020e */
[----:B--2---:R-:W-:Y:S04]  /*0aa0*/  STS.64 [R33], R24 ;  /* 0x0000001821007388 */ /* 0x004fe80000000a00 */
[----:B---3--:R2:W-:Y:S01]  /*0ab0*/  STS.64 [R34], R18 ;  /* 0x0000001222007388 */ /* 0x0085e20000000a00 */
[----:B------:R-:W-:Y:S06]  /*0ac0*/  BAR.SYNC.DEFER_BLOCKING 0x0 ;  /* 0x0000000000007b1d */ /* 0x000fec0000010000 */
[----:B0-----:R-:W3:Y:S04]  /*0ad0*/  LDG.E.64 R20, desc[UR6][R16.64+0x100] ;  /* 0x0001000610147981 */ /* 0x001ee8000c1e1b00 */
[----:B------:R-:W4:Y:S01]  /*0ae0*/  LDG.E.64 R26, desc[UR6][R26.64] ;  /* 0x000000061a1a7981 */ /* 0x000f22000c1e1b00 */
[----:B-1----:R-:W-:Y:S01]  /*0af0*/  LEA R23, R4, R33, 0x3 ;  /* 0x0000002104177211 */ /* 0x002fe200078e18ff */
[----:B------:R-:W-:Y:S01]  /*0b00*/  IMAD R22, R5, 0x80, R34 ;  /* 0x0000008005167824 */ /* 0x000fe200078e0222 */
[----:B------:R-:W-:-:S05]  /*0b10*/  IADD3 R30, PT, PT, R30, 0x30, RZ ;  /* 0x000000301e1e7810 */ /* 0x000fca0007ffe0ff */
[----:B------:R-:W-:-:S04]  /*0b20*/  IMAD R31, R30, R2, R11 ;  /* 0x000000021e1f7224 */ /* 0x000fc800078e020b */
[----:B------:R-:W-:Y:S01]  /*0b30*/  IMAD.WIDE R14, R31, 0x8, R14 ;  /* 0x000000081f0e7825 */ /* 0x000fe200078e020e */
[----:B---3--:R0:W-:Y:S04]  /*0b40*/  STS.64 [R23], R20 ;  /* 0x0000001417007388 */ /* 0x0081e80000000a00 */
[----:B----4-:R0:W-:Y:S01]  /*0b50*/  STS.64 [R22], R26 ;  /* 0x0000001a16007388 */ /* 0x0101e20000000a00 */
[----:B------:R-:W-:Y:S06]  /*0b60*/  BAR.SYNC.DEFER_BLOCKING 0x0 ;  /* 0x0000000000007b1d */ /* 0x000fec0000010000 */
[----:B--2---:R-:W2:Y:S04]  /*0b70*/  LDG.E.64 R18, desc[UR6][R16.64+0x180] ;  /* 0x0001800610127981 */ /* 0x004ea8000c1e1b00 */
[----:B------:R-:W3:Y:S01]  /*0b80*/  LDG.E.64 R14, desc[UR6][R14.64] ;  /* 0x000000060e0e7981 */ /* 0x000ee2000c1e1b00 */
[----:B------:R-:W-:-:S02]  /*0b90*/  LEA R25, R4, R23, 0x3 ;  /* 0x0000001704197211 */ /* 0x000fc400078e18ff */
[----:B------:R-:W-:Y:S01]  /*0ba0*/  LEA R31, R5, R22, 0x7 ;  /* 0x00000016051f7211 */ /* 0x000fe200078e38ff */
[----:B------:R-:W-:Y:S02]  /*0bb0*/  VIADD R13, R13, 0x4 ;  /* 0x000000040d0d7836 */ /* 0x000fe40000000000 */
[----:B--2---:R0:W-:Y:S04]  /*0bc0*/  STS.64 [R25], R18 ;  /* 0x0000001219007388 */ /* 0x0041e80000000a00 */
[----:B---3--:R0:W-:Y:S01]  /*0bd0*/  STS.64 [R31], R14 ;  /* 0x0000000e1f007388 */ /* 0x0081e20000000a00 */
[----:B------:R-:W-:Y:S06]  /*0be0*/  BAR.SYNC.DEFER_BLOCKING 0x0 ;  /* 0x0000000000007b1d */ /* 0x000fec0000010000 */
.L_x_3:
[----:B------:R-:W-:Y:S05]  /*0bf0*/  @!P1 BRA `(.L_x_0) ;  /* 0x0000000000c09947 */ /* 0x000fea0003800000 */
[----:B------:R-:W-:Y:S02]  /*0c00*/  ISETP.NE.AND P0, PT, R10, 0x1, PT ;  /* 0x000000010a00780c */ /* 0x000fe40003f05270 */
[----:B------:R-:W-:-:S04]  /*0c10*/  LOP3.LUT R7, R7, 0x1, RZ, 0xc0, !PT ;  /* 0x0000000107077812 */ /* 0x000fc800078ec0ff */
[----:B------:R-:W-:-:S07]  /*0c20*/  ISETP.NE.U32.AND P1, PT, R7, 0x1, PT ;  /* 0x000000010700780c */ /* 0x000fce0003f25070 */
[----:B------:R-:W-:Y:S06]  /*0c30*/  @!P0 BRA `(.L_x_4) ;  /* 0x00000000006c8947 */ /* 0x000fec0003800000 */
[----:B------:R-:W1:Y:S01]  /*0c40*/  LDC.64 R16, c[0x0][0x380] ;  /* 0x0000e000ff107b82 */ /* 0x000e620000000a00 */
[C---:B------:R-:W-:Y:S02]  /*0c50*/  LEA R10, R13.reuse, R0, 0x4 ;  /* 0x000000000d0a7211 */ /* 0x040fe400078e20ff */
[----:B------:R-:W-:-:S03]  /*0c60*/  LEA R7, R13, R12, 0x4 ;  /* 0x0000000c0d077211 */ /* 0x000fc600078e20ff */
[----:B0-----:R-:W-:Y:S02]  /*0c70*/  IMAD R21, R10, R2, R11 ;  /* 0x000000020a157224 */ /* 0x001fe400078e020b */
[----:B------:R-:W0:Y:S01]  /*0c80*/  LDC.64 R14, c[0x0][0x388] ;  /* 0x0000e200ff0e7b82 */ /* 0x000e220000000a00 */
[----:B-1----:R-:W-:-:S05]  /*0c90*/  IMAD.WIDE R16, R7, 0x8, R16 ;  /* 0x0000000807107825 */ /* 0x002fca00078e0210 */
[----:B------:R-:W2:Y:S01]  /*0ca0*/  LDG.E.64 R18, desc[UR6][R16.64] ;  /* 0x0000000610127981 */ /* 0x000ea2000c1e1b00 */
[----:B0-----:R-:W-:-:S06]  /*0cb0*/  IMAD.WIDE R20, R21, 0x8, R14 ;  /* 0x0000000815147825 */ /* 0x001fcc00078e020e */
[----:B------:R-:W3:Y:S01]  /*0cc0*/  LDG.E.64 R20, desc[UR6][R20.64] ;  /* 0x0000000614147981 */ /* 0x000ee2000c1e1b00 */
[C---:B------:R-:W-:Y:S02]  /*0cd0*/  IMAD R7, R13.reuse, R4, R28 ;  /* 0x000000040d077224 */ /* 0x040fe400078e021c */
[----:B------:R-:W-:-:S03]  /*0ce0*/  IMAD R23, R13, R8, R29 ;  /* 0x000000080d177224 */ /* 0x000fc600078e021d */
[----:B------:R-:W-:Y:S02]  /*0cf0*/  LEA R7, R7, UR4, 0x3 ;  /* 0x0000000407077c11 */ /* 0x000fe4000f8e18ff */
[----:B------:R-:W-:Y:S01]  /*0d00*/  LEA R23, R23, R6, 0x3 ;  /* 0x0000000617177211 */ /* 0x000fe200078e18ff */
[----:B------:R-:W-:-:S04]  /*0d10*/  VIADD R10, R10, 0x10 ;  /* 0x000000100a0a7836 */ /* 0x000fc80000000000 */
        /* <DEDUP_REMOVED lines=9> */
[----:B------:R-:W-:-:S03]  /*0db0*/  IADD3 R13, PT, PT, R13, 0x2, RZ ;  /* 0x000000020d0d7810 */ /* 0x000fc60007ffe0ff */
[----:B--2---:R1:W-:Y:S04]  /*0dc0*/  STS.64 [R25], R16 ;  /* 0x0000001019007388 */ /* 0x0043e80000000a00 */
[----:B---3--:R1:W-:Y:S01]  /*0dd0*/  STS.64 [R5], R14 ;  /* 0x0000000e05007388 */ /* 0x0083e20000000a00 */
[----:B------:R-:W-:Y:S06]  /*0de0*/  BAR.SYNC.DEFER_BLOCKING 0x0 ;  /* 0x0000000000007b1d */ /* 0x000fec0000010000 */
.L_x_4:
[----:B------:R-:W-:Y:S05]  /*0df0*/  @P1 BRA `(.L_x_0) ;  /* 0x0000000000401947 */ /* 0x000fea0003800000 */
[----:B01----:R-:W0:Y:S01]  /*0e00*/  LDC.64 R14, c[0x0][0x380] ;  /* 0x0000e000ff0e7b82 */ /* 0x003e220000000a00 */
[C---:B------:R-:W-:Y:S01]  /*0e10*/  LEA R7, R13.reuse, R0, 0x4 ;  /* 0x000000000d077211 */ /* 0x040fe200078e20ff */
[----:B------:R-:W-:-:S04]  /*0e20*/  IMAD R5, R13, 0x10, R12 ;  /* 0x000000100d057824 */ /* 0x000fc800078e020c */
[----:B------:R-:W-:Y:S02]  /*0e30*/  IMAD R7, R7, R2, R11 ;  /* 0x0000000207077224 */ /* 0x000fe400078e020b */
[----:B------:R-:W1:Y:S01]  /*0e40*/  LDC.64 R16, c[0x0][0x388] ;  /* 0x0000e200ff107b82 */ /* 0x000e620000000a00 */
[----:B0-----:R-:W-:-:S06]  /*0e50*/  IMAD.WIDE R14, R5, 0x8, R14 ;  /* 0x00000008050e7825 */ /* 0x001fcc00078e020e */
[----:B------:R-:W2:Y:S01]  /*0e60*/  LDG.E.64 R14, desc[UR6][R14.64] ;  /* 0x000000060e0e7981 */ /* 0x000ea2000c1e1b00 */
[----:B-1----:R-:W-:-:S06]  /*0e70*/  IMAD.WIDE R16, R7, 0x8, R16 ;  /* 0x0000000807107825 */ /* 0x002fcc00078e0210 */
[----:B------:R-:W3:Y:S01]  /*0e80*/  LDG.E.64 R16, desc[UR6][R16.64] ;  /* 0x0000000610107981 */ /* 0x000ee2000c1e1b00 */
[----:B------:R-:W-:Y:S02]  /*0e90*/  IMAD R4, R4, R13, R28 ;  /* 0x0000000d04047224 */ /* 0x000fe400078e021c */
[----:B------:R-:W-:-:S03]  /*0ea0*/  IMAD R13, R13, R8, R29 ;  /* 0x000000080d0d7224 */ /* 0x000fc600078e021d */
[----:B------:R-:W-:Y:S02]  /*0eb0*/  LEA R5, R4, UR4, 0x3 ;  /* 0x0000000404057c11 */ /* 0x000fe4000f8e18ff */
[----:B------:R-:W-:-:S03]  /*0ec0*/  LEA R13, R13, R6, 0x3 ;  /* 0x000000060d0d7211 */ /* 0x000fc600078e18ff */
[----:B--2---:R2:W-:Y:S04]  /*0ed0*/  STS.64 [R5], R14 ;  /* 0x0000000e05007388 */ /* 0x0045e80000000a00 */
[----:B---3--:R2:W-:Y:S01]  /*0ee0*/  STS.64 [R13], R16 ;  /* 0x000000100d007388 */ /* 0x0085e20000000a00 */
[----:B------:R-:W-:Y:S06]  /*0ef0*/  BAR.SYNC.DEFER_BLOCKING 0x0 ;  /* 0x0000000000007b1d */ /* 0x000fec0000010000 */
.L_x_0:
[----:B------:R-:W-:Y:S01]  /*0f00*/  IMAD R0, R0, R2, RZ ;  /* 0x0000000200007224 */ /* 0x000fe200078e02ff */
[----:B------:R-:W-:-:S04]  /*0f10*/  LEA R3, R3, R6, 0x3 ;  /* 0x0000000603037211 */ /* 0x000fc800078e18ff */
[----:B------:R-:W-:Y:S01]  /*0f20*/  LEA R0, R0, UR4, 0x3 ;  /* 0x0000000400007c11 */ /* 0x000fe2000f8e18ff */
[----:B01----:R0:W-:Y:S01]  /*0f30*/  LDS.64 R24, [R3] ;  /* 0x0000000003187984 */ /* 0x0031e20000000a00 */
[----:B------:R-:W-:-:S03]  /*0f40*/  IMAD R29, R2, 0x8, R3 ;  /* 0x00000008021d7824 */ /* 0x000fc600078e0203 */
[----:B------:R-:W1:Y:S02]  /*0f50*/  LDS.64 R26, [R0] ;  /* 0x00000000001a7984 */ /* 0x000e640000000a00 */
[C---:B------:R-:W-:Y:S02]  /*0f60*/  LEA R31, R2.reuse, R29, 0x3 ;  /* 0x0000001d021f7211 */ /* 0x040fe400078e18ff */
[----:B------:R-:W-:Y:S02]  /*0f70*/  LDS.64 R20, [R0+0x8] ;  /* 0x0000080000147984 */ /* 0x000fe40000000a00 */
[C---:B------:R-:W-:Y:S02]  /*0f80*/  LEA R33, R2.reuse, R31, 0x3 ;  /* 0x0000001f02217211 */ /* 0x040fe400078e18ff */
[----:B------:R-:W3:Y:S03]  /*0f90*/  LDS.64 R22, [R29] ;  /* 0x000000001d167984 */ /* 0x000ee60000000a00 */
[C---:B0-----:R-:W-:Y:S01]  /*0fa0*/  IMAD R3, R2.reuse, 0x8, R33 ;  /* 0x0000000802037824 */ /* 0x041fe200078e0221 */
[----:B--2---:R-:W-:Y:S04]  /*0fb0*/  LDS.64 R16, [R0+0x10] ;  /* 0x0000100000107984 */ /* 0x004fe80000000a00 */
[----:B------:R0:W2:Y:S01]  /*0fc0*/  LDS.64 R18, [R31] ;  /* 0x000000001f127984 */ /* 0x0000a20000000a00 */
[----:B------:R-:W-:-:S03]  /*0fd0*/  LEA R35, R2, R3, 0x3 ;  /* 0x0000000302237211 */ /* 0x000fc600078e18ff */
[----:B------:R-:W-:Y:S04]  /*0fe0*/  LDS.64 R12, [R0+0x18] ;  /* 0x00001800000c7984 */ /* 0x000fe80000000a00 */
[----:B------:R4:W5:Y:S01]  /*0ff0*/  LDS.64 R14, [R33] ;  /* 0x00000000210e7984 */ /* 0x0009620000000a00 */
[----:B0-----:R-:W-:-:S03]  /*1000*/  LEA R31, R2, R35, 0x3 ;  /* 0x00000023021f7211 */ /* 0x001fc600078e18ff */
[----:B------:R-:W-:Y:S04]  /*1010*/  LDS.64 R4, [R0+0x20] ;  /* 0x0000200000047984 */ /* 0x000fe80000000a00 */
[----:B------:R0:W5:Y:S01]  /*1020*/  LDS.64 R6, [R3] ;  /* 0x0000000003067984 */ /* 0x0001620000000a00 */
[----:B----4-:R-:W-:Y:S01]  /*1030*/  IMAD R33, R2, 0x8, R31 ;  /* 0x0000000802217824 */ /* 0x010fe200078e021f */
[----:B-1----:R-:W-:-:S04]  /*1040*/  DFMA R28, R26, R24, RZ ;  /* 0x000000181a1c722b */ /* 0x002fc800000000ff */
[----:B0-----:R-:W-:Y:S01]  /*1050*/  LEA R3, R2, R33, 0x3 ;  /* 0x0000002102037211 */ /* 0x001fe200078e18ff */
[----:B------:R-:W-:Y:S04]  /*1060*/  LDS.64 R24, [R0+0x28] ;  /* 0x0000280000187984 */ /* 0x000fe80000000a00 */
[----:B------:R0:W1:Y:S01]  /*1070*/  LDS.64 R26, [R35] ;  /* 0x00000000231a7984 */ /* 0x0000620000000a00 */
[----:B---3--:R-:W-:-:S03]  /*1080*/  DFMA R28, R20, R22, R28 ;  /* 0x00000016141c722b */ /* 0x008fc6000000001c */
[----:B------:R-:W-:Y:S04]  /*1090*/  LDS.64 R20, [R0+0x30] ;  /* 0x0000300000147984 */ /* 0x000fe80000000a00 */
[----:B------:R3:W4:Y:S01]  /*10a0*/  LDS.64 R22, [R31] ;  /* 0x000000001f167984 */ /* 0x0007220000000a00 */
[C---:B0-----:R-:W-:Y:S01]  /*10b0*/  LEA R35, R2.reuse, R3, 0x3 ;  /* 0x0000000302237211 */ /* 0x041fe200078e18ff */
[----:B--2---:R-:W-:Y:S02]  /*10c0*/  DFMA R28, R16, R18, R28 ;  /* 0x00000012101c722b */ /* 0x004fe4000000001c */
[----:B------:R-:W-:Y:S04]  /*10d0*/  LDS.64 R16, [R0+0x38] ;  /* 0x0000380000107984 */ /* 0x000fe80000000a00 */
[----:B------:R0:W2:Y:S01]  /*10e0*/  LDS.64 R18, [R33] ;  /* 0x0000000021127984 */ /* 0x0000a20000000a00 */
[----:B---3--:R-:W-:Y:S01]  /*10f0*/  IMAD R31, R2, 0x8, R35 ;  /* 0x00000008021f7824 */ /* 0x008fe200078e0223 */
[----:B-----5:R-:W-:-:S02]  /*1100*/  DFMA R28, R12, R14, R28 ;  /* 0x0000000e0c1c722b */ /* 0x020fc4000000001c */
[----:B------:R-:W-:Y:S04]  /*1110*/  LDS.64 R12, [R0+0x40] ;  /* 0x00004000000c7984 */ /* 0x000fe80000000a00 */
[----:B------:R3:W5:Y:S01]  /*1120*/  LDS.64 R14, [R3] ;  /* 0x00000000030e7984 */ /* 0x0007620000000a00 */
[C---:B0-----:R-:W-:Y:S01]  /*1130*/  LEA R33, R2.reuse, R31, 0x3 ;  /* 0x0000001f02217211 */ /* 0x041fe200078e18ff */
[----:B------:R-:W-:Y:S02]  /*1140*/  DFMA R28, R4, R6, R28 ;  /* 0x00000006041c722b */ /* 0x000fe4000000001c */
[----:B------:R-:W-:Y:S04]  /*1150*/  LDS.64 R4, [R0+0x48] ;  /* 0x0000480000047984 */ /* 0x000fe80000000a00 */
[----:B------:R0:W5:Y:S01]  /*1160*/  LDS.64 R6, [R35] ;  /* 0x0000000023067984 */ /* 0x0001620000000a00 */
[----:B---3--:R-:W-:Y:S01]  /*1170*/  LEA R3, R2, R33, 0x3 ;  /* 0x0000002102037211 */ /* 0x008fe200078e18ff */
[----:B-1----:R-:W-:-:S04]  /*1180*/  DFMA R28, R24, R26, R28 ;  /* 0x0000001a181c722b */ /* 0x002fc8000000001c */
[----:B0-----:R-:W-:Y:S01]  /*1190*/  IMAD R35, R2, 0x8, R3 ;  /* 0x0000000802237824 */ /* 0x001fe200078e0203 */
[----:B------:R-:W-:Y:S04]  /*11a0*/  LDS.64 R24, [R0+0x50] ;  /* 0x0000500000187984 */ /* 0x000fe80000000a00 */
[----:B------:R0:W1:Y:S01]  /*11b0*/  LDS.64 R26, [R31] ;  /* 0x000000001f1a7984 */ /* 0x0000620000000a00 */
[----:B----4-:R-:W-:-:S03]  /*11c0*/  DFMA R28, R20, R22, R28 ;  /* 0x00000016141c722b */ /* 0x010fc6000000001c */
[----:B------:R-:W-:Y:S04]  /*11d0*/  LDS.64 R20, [R0+0x58] ;  /* 0x0000580000147984 */ /* 0x000fe80000000a00 */
[----:B------:R-:W3:Y:S01]  /*11e0*/  LDS.64 R22, [R33] ;  /* 0x0000000021167984 */ /* 0x000ee20000000a00 */
[C---:B0-----:R-:W-:Y:S01]  /*11f0*/  LEA R31, R2.reuse, R35, 0x3 ;  /* 0x00000023021f7211 */ /* 0x041fe200078e18ff */
[----:B--2---:R-:W-:Y:S02]  /*1200*/  DFMA R28, R16, R18, R28 ;  /* 0x00000012101c722b */ /* 0x004fe4000000001c */
[----:B------:R-:W-:Y:S01]  /*1210*/  LDS.64 R16, [R0+0x60] ;  /* 0x0000600000107984 */ /* 0x000fe20000000a00 */
[----:B------:R-:W-:-:S03]  /*1220*/  LEA R8, R2, R31, 0x3 ;  /* 0x0000001f02087211 */ /* 0x000fc600078e18ff */
[----:B------:R0:W2:Y:S02]  /*1230*/  LDS.64 R18, [R3] ;  /* 0x0000000003127984 */ /* 0x0000a40000000a00 */
[----:B-----5:R-:W-:Y:S02]  /*1240*/  DFMA R28, R12, R14, R28 ;  /* 0x0000000e0c1c722b */ /* 0x020fe4000000001c */
[----:B------:R-:W-:Y:S04]  /*1250*/  LDS.64 R12, [R0+0x68] ;  /* 0x00006800000c7984 */ /* 0x000fe80000000a00 */
[----:B------:R-:W4:Y:S01]  /*1260*/  LDS.64 R14, [R35] ;  /* 0x00000000230e7984 */ /* 0x000f220000000a00 */
[----:B0-----:R-:W-:Y:S01]  /*1270*/  IMAD R3, R9, R2, R11 ;  /* 0x0000000209037224 */ /* 0x001fe200078e020b */
[----:B------:R-:W-:-:S02]  /*1280*/  DFMA R28, R4, R6, R28 ;  /* 0x00000006041c722b */ /* 0x000fc4000000001c */
[----:B------:R-:W-:Y:S04]  /*1290*/  LDS.64 R4, [R0+0x70] ;  /* 0x0000700000047984 */ /* 0x000fe80000000a00 */
[----:B------:R-:W0:Y:S02]  /*12a0*/  LDS.64 R6, [R31] ;  /* 0x000000001f067984 */ /* 0x000e240000000a00 */
[----:B-1----:R-:W-:Y:S02]  /*12b0*/  DFMA R28, R24, R26, R28 ;  /* 0x0000001a181c722b */ /* 0x002fe4000000001c */
[----:B------:R-:W-:Y:S04]  /*12c0*/  LDS.64 R24, [R0+0x78] ;  /* 0x0000780000187984 */ /* 0x000fe80000000a00 */
[----:B------:R-:W1:Y:S02]  /*12d0*/  LDS.64 R26, [R8] ;  /* 0x00000000081a7984 */ /* 0x000e640000000a00 */
[----:B---3--:R-:W-:-:S08]  /*12e0*/  DFMA R20, R20, R22, R28 ;  /* 0x000000161414722b */ /* 0x008fd0000000001c */
[----:B--2---:R-:W-:Y:S01]  /*12f0*/  DFMA R16, R16, R18, R20 ;  /* 0x000000121010722b */ /* 0x004fe20000000014 */
[----:B------:R-:W2:Y:S07]  /*1300*/  LDC.64 R18, c[0x0][0x390] ;  /* 0x0000e400ff127b82 */ /* 0x000eae0000000a00 */
[----:B----4-:R-:W-:-:S08]  /*1310*/  DFMA R12, R12, R14, R16 ;  /* 0x0000000e0c0c722b */ /* 0x010fd00000000010 */
[----:B0-----:R-:W-:Y:S01]  /*1320*/  DFMA R4, R4, R6, R12 ;  /* 0x000000060404722b */ /* 0x001fe2000000000c */
[----:B--2---:R-:W-:-:S07]  /*1330*/  IMAD.WIDE R2, R3, 0x8, R18 ;  /* 0x0000000803027825 */ /* 0x004fce00078e0212 */
[----:B-1----:R-:W-:Y:S01]  /*1340*/  DFMA R4, R24, R26, R4 ;  /* 0x0000001a1804722b */ /* 0x002fe20000000004 */
[----:B------:R-:W-:Y:S06]  /*1350*/  BAR.SYNC.DEFER_BLOCKING 0x0 ;  /* 0x0000000000007b1d */ /* 0x000fec0000010000 */
[----:B------:R-:W-:Y:S01]  /*1360*/  STG.E.64 desc[UR6][R2.64], R4 ;  /* 0x0000000402007986 */ /* 0x000fe2000c101b06 */
[----:B------:R-:W-:Y:S05]  /*1370*/  EXIT ;  /* 0x000000000000794d */ /* 0x000fea0003800000 */
.L_x_5:
[----:B------:R-:W-:-:S00]  /*1380*/  BRA `(.L_x_5) ;  /* 0xfffffffc00fc7947 */ /* 0x000fc0000383ffff */
[----:B------:R-:W-:-:S00]  /*1390*/  NOP ;  /* 0x0000000000007918 */ /* 0x000fc00000000000 */
        /* <DEDUP_REMOVED lines=14> */
.L_x_6:


//--------------------- .nv.shared._Z23MatrixMulKernel_col_majILi16EEvPdS0_S0_i --------------------------
	.section	.nv.shared._Z23MatrixMulKernel_col_majILi16EEvPdS0_S0_i,"aw",@nobits
	.sectionflags	@""
	.align	16
	.zero		1024


//--------------------- .nv.shared.reserved.0     --------------------------
	.section	.nv.shared.reserved.0,"aw",@nobits
	.weak		__nv_reservedSMEM_offset_0_alias
	.size		__nv_reservedSMEM_offset_0_alias, 0, 64
	.other		__nv_reservedSMEM_offset_0_alias,@"STO_CUDA_RESERVED_SHARED STV_DEFAULT"
__nv_reservedSMEM_offset_0_alias:
	.zero		0
	.zero		64


//--------------------- .nv.constant0._Z23MatrixMulKernel_col_majILi16EEvPdS0_S0_i --------------------------
	.section	.nv.constant0._Z23MatrixMulKernel_col_majILi16EEvPdS0_S0_i,"a",@progbits
	.sectionflags	@""
	.align	4
.nv.constant0._Z23MatrixMulKernel_col_majILi16EEvPdS0_S0_i:
	.zero		924


//--------------------- SYMBOLS --------------------------

	.type		.nv.reservedSmem.offset0,@object
	.size		.nv.reservedSmem.offset0,0x4
	.type		.nv.reservedSmem.cap,@object
	.size		.nv.reservedSmem.cap,0x4
